//
// Generated by NVIDIA NVVM Compiler
//
// Compiler Build ID: CL-36424714
// Cuda compilation tools, release 13.0, V13.0.88
// Based on NVVM 20.0.0
//

.version 9.0
.target sm_100
.address_size 64

	// .globl	_Z19computeSumOfSquaresPKfPfm
.extern .shared .align 16 .b8 sdata[];

.visible .entry _Z19computeSumOfSquaresPKfPfm(
	.param .u64 .ptr .align 1 _Z19computeSumOfSquaresPKfPfm_param_0,
	.param .u64 .ptr .align 1 _Z19computeSumOfSquaresPKfPfm_param_1,
	.param .u64 _Z19computeSumOfSquaresPKfPfm_param_2
)
{
	.reg .pred 	%p<7>;
	.reg .b32 	%r<18>;
	.reg .b32 	%f<13>;
	.reg .b64 	%rd<14>;

	ld.param.u64 	%rd5, [_Z19computeSumOfSquaresPKfPfm_param_0];
	ld.param.u64 	%rd6, [_Z19computeSumOfSquaresPKfPfm_param_1];
	ld.param.u64 	%rd7, [_Z19computeSumOfSquaresPKfPfm_param_2];
	mov.u32 	%r1, %tid.x;
	mov.u32 	%r2, %ctaid.x;
	mov.u32 	%r17, %ntid.x;
	mad.lo.s32 	%r16, %r2, %r17, %r1;
	cvt.u64.u32 	%rd13, %r16;
	setp.le.u64 	%p1, %rd7, %rd13;
	mov.f32 	%f12, 0f00000000;
	@%p1 bra 	$L__BB0_3;
	mov.u32 	%r11, %nctaid.x;
	mul.lo.s32 	%r5, %r17, %r11;
	cvta.to.global.u64 	%rd2, %rd5;
	mov.f32 	%f12, 0f00000000;
$L__BB0_2:
	shl.b64 	%rd8, %rd13, 2;
	add.s64 	%rd9, %rd2, %rd8;
	ld.global.f32 	%f6, [%rd9];
	fma.rn.f32 	%f12, %f6, %f6, %f12;
	add.s32 	%r16, %r16, %r5;
	cvt.u64.u32 	%rd13, %r16;
	setp.gt.u64 	%p2, %rd7, %rd13;
	@%p2 bra 	$L__BB0_2;
$L__BB0_3:
	shl.b32 	%r12, %r1, 2;
	mov.u32 	%r13, sdata;
	add.s32 	%r8, %r13, %r12;
	st.shared.f32 	[%r8], %f12;
	bar.sync 	0;
	setp.lt.u32 	%p3, %r17, 2;
	@%p3 bra 	$L__BB0_7;
$L__BB0_4:
	shr.u32 	%r10, %r17, 1;
	setp.ge.u32 	%p4, %r1, %r10;
	@%p4 bra 	$L__BB0_6;
	shl.b32 	%r14, %r10, 2;
	add.s32 	%r15, %r8, %r14;
	ld.shared.f32 	%f7, [%r15];
	ld.shared.f32 	%f8, [%r8];
	add.f32 	%f9, %f7, %f8;
	st.shared.f32 	[%r8], %f9;
$L__BB0_6:
	bar.sync 	0;
	setp.gt.u32 	%p5, %r17, 3;
	mov.u32 	%r17, %r10;
	@%p5 bra 	$L__BB0_4;
$L__BB0_7:
	setp.ne.s32 	%p6, %r1, 0;
	@%p6 bra 	$L__BB0_9;
	ld.shared.f32 	%f10, [sdata];
	cvta.to.global.u64 	%rd10, %rd6;
	mul.wide.u32 	%rd11, %r2, 4;
	add.s64 	%rd12, %rd10, %rd11;
	st.global.f32 	[%rd12], %f10;
$L__BB0_9:
	ret;

}
	// .globl	_Z17normalizeElementsPKfPfmf
.visible .entry _Z17normalizeElementsPKfPfmf(
	.param .u64 .ptr .align 1 _Z17normalizeElementsPKfPfmf_param_0,
	.param .u64 .ptr .align 1 _Z17normalizeElementsPKfPfmf_param_1,
	.param .u64 _Z17normalizeElementsPKfPfmf_param_2,
	.param .f32 _Z17normalizeElementsPKfPfmf_param_3
)
{
	.reg .pred 	%p<4>;
	.reg .b32 	%r<10>;
	.reg .b32 	%f<6>;
	.reg .b64 	%rd<13>;

	ld.param.u64 	%rd6, [_Z17normalizeElementsPKfPfmf_param_0];
	ld.param.u64 	%rd7, [_Z17normalizeElementsPKfPfmf_param_1];
	ld.param.u64 	%rd8, [_Z17normalizeElementsPKfPfmf_param_2];
	ld.param.f32 	%f2, [_Z17normalizeElementsPKfPfmf_param_3];
	mov.u32 	%r6, %ctaid.x;
	mov.u32 	%r1, %ntid.x;
	mov.u32 	%r7, %tid.x;
	mad.lo.s32 	%r9, %r6, %r1, %r7;
	cvt.u64.u32 	%rd12, %r9;
	setp.le.u64 	%p1, %rd8, %rd12;
	@%p1 bra 	$L__BB1_3;
	mov.u32 	%r8, %nctaid.x;
	mul.lo.s32 	%r3, %r1, %r8;
	rcp.rn.f32 	%f3, %f2;
	setp.gt.f32 	%p2, %f2, 0f2EDBE6FF;
	selp.f32 	%f1, %f3, 0f00000000, %p2;
	cvta.to.global.u64 	%rd2, %rd6;
	cvta.to.global.u64 	%rd3, %rd7;
$L__BB1_2:
	shl.b64 	%rd9, %rd12, 2;
	add.s64 	%rd10, %rd2, %rd9;
	ld.global.f32 	%f4, [%rd10];
	mul.f32 	%f5, %f1, %f4;
	add.s64 	%rd11, %rd3, %rd9;
	st.global.f32 	[%rd11], %f5;
	add.s32 	%r9, %r9, %r3;
	cvt.u64.u32 	%rd12, %r9;
	setp.gt.u64 	%p3, %rd8, %rd12;
	@%p3 bra 	$L__BB1_2;
$L__BB1_3:
	ret;

}


// ===== COMPILED SASS (sm_100) =====

	.target	sm_100

	.elftype	@"ET_EXEC"


//--------------------- .note.nv.tkinfo           --------------------------
	.section	.note.nv.tkinfo,"",@"SHT_NOTE"
	.sectionflags	@"SHF_NOTE_NV_TKINFO"
	.tkinfo
        /*0018*/ 	.word	0x00000002
        /*0030*/ 	.string	""
        /*0030*/ 	.string	"ptxas"
        /*0030*/ 	.string	"Cuda compilation tools, release 13.0, V13.0.88"
        /*0030*/ 	.string	"Build cuda_13.0.r13.0/compiler.36424714_0"
        /*0030*/ 	.string	"-arch sm_100 -m 64 "



//--------------------- .note.nv.cuinfo           --------------------------
	.section	.note.nv.cuinfo,"",@"SHT_NOTE"
	.sectionflags	@"SHF_NOTE_NV_CUINFO"
        /*0018*/ 	.short	0x0002
        /*001a*/ 	.short	0x0064
        /*001c*/ 	.short	0x0082
	.zero		2


//--------------------- .nv.info                  --------------------------
	.section	.nv.info,"",@"SHT_CUDA_INFO"
	.align	4


	//----- nvinfo : EIATTR_REGCOUNT
	.align		4
        /*0000*/ 	.byte	0x04, 0x2f
        /*0002*/ 	.short	(.L_1 - .L_0)
	.align		4
.L_0:
        /*0004*/ 	.word	index@(_Z19computeSumOfSquaresPKfPfm)
        /*0008*/ 	.word	0x0000000e


	//----- nvinfo : EIATTR_FRAME_SIZE
	.align		4
.L_1:
        /*000c*/ 	.byte	0x04, 0x11
        /*000e*/ 	.short	(.L_3 - .L_2)
	.align		4
.L_2:
        /*0010*/ 	.word	index@(_Z19computeSumOfSquaresPKfPfm)
        /*0014*/ 	.word	0x00000000


	//----- nvinfo : EIATTR_REGCOUNT
	.align		4
.L_3:
        /*0018*/ 	.byte	0x04, 0x2f
        /*001a*/ 	.short	(.L_5 - .L_4)
	.align		4
.L_4:
        /*001c*/ 	.word	index@(_Z17normalizeElementsPKfPfmf)
        /*0020*/ 	.word	0x00000011


	//----- nvinfo : EIATTR_FRAME_SIZE
	.align		4
.L_5:
        /*0024*/ 	.byte	0x04, 0x11
        /*0026*/ 	.short	(.L_7 - .L_6)
	.align		4
.L_6:
        /*0028*/ 	.word	index@($__internal_0_$__cuda_sm20_rcp_rn_f32_slowpath)
        /*002c*/ 	.word	0x00000000


	//----- nvinfo : EIATTR_FRAME_SIZE
	.align		4
.L_7:
        /*0030*/ 	.byte	0x04, 0x11
        /*0032*/ 	.short	(.L_9 - .L_8)
	.align		4
.L_8:
        /*0034*/ 	.word	index@(_Z17normalizeElementsPKfPfmf)
        /*0038*/ 	.word	0x00000000


	//----- nvinfo : EIATTR_MIN_STACK_SIZE
	.align		4
.L_9:
        /*003c*/ 	.byte	0x04, 0x12
        /*003e*/ 	.short	(.L_11 - .L_10)
	.align		4
.L_10:
        /*0040*/ 	.word	index@(_Z17normalizeElementsPKfPfmf)
        /*0044*/ 	.word	0x00000000


	//----- nvinfo : EIATTR_MIN_STACK_SIZE
	.align		4
.L_11:
        /*0048*/ 	.byte	0x04, 0x12
        /*004a*/ 	.short	(.L_13 - .L_12)
	.align		4
.L_12:
        /*004c*/ 	.word	index@(_Z19computeSumOfSquaresPKfPfm)
        /*0050*/ 	.word	0x00000000
.L_13:


//--------------------- .nv.compat                --------------------------
	.section	.nv.compat,"",@"SHT_CUDA_COMPAT_INFO"
	.align	4
        /*0000*/ 	.byte	0x02, 0x09, 0x00, 0x00, 0x02, 0x02, 0x01, 0x00, 0x02, 0x05, 0x05, 0x00, 0x03, 0x07, 0x01, 0x01
        /*0010*/ 	.byte	0x02, 0x03, 0x00, 0x00, 0x02, 0x06, 0x01, 0x00, 0x04, 0x0b, 0x08, 0x00, 0x01, 0x00, 0x00, 0x00
        /*0020*/ 	.byte	0x00, 0x00, 0x00, 0x00


//--------------------- .nv.info._Z17normalizeElementsPKfPfmf --------------------------
	.section	.nv.info._Z17normalizeElementsPKfPfmf,"",@"SHT_CUDA_INFO"
	.sectionflags	@""
	.align	4


	//----- nvinfo : EIATTR_CUDA_API_VERSION
	.align		4
        /*0000*/ 	.byte	0x04, 0x37
        /*0002*/ 	.short	(.L_15 - .L_14)
.L_14:
        /*0004*/ 	.word	0x00000082


	//----- nvinfo : EIATTR_KPARAM_INFO
	.align		4
.L_15:
        /*0008*/ 	.byte	0x04, 0x17
        /*000a*/ 	.short	(.L_17 - .L_16)
.L_16:
        /*000c*/ 	.word	0x00000000
        /*0010*/ 	.short	0x0003
        /*0012*/ 	.short	0x0018
        /*0014*/ 	.byte	0x00, 0xf0, 0x11, 0x00


	//----- nvinfo : EIATTR_KPARAM_INFO
	.align		4
.L_17:
        /*0018*/ 	.byte	0x04, 0x17
        /*001a*/ 	.short	(.L_19 - .L_18)
.L_18:
        /*001c*/ 	.word	0x00000000
        /*0020*/ 	.short	0x0002
        /*0022*/ 	.short	0x0010
        /*0024*/ 	.byte	0x00, 0xf0, 0x21, 0x00


	//----- nvinfo : EIATTR_KPARAM_INFO
	.align		4
.L_19:
        /*0028*/ 	.byte	0x04, 0x17
        /*002a*/ 	.short	(.L_21 - .L_20)
.L_20:
        /*002c*/ 	.word	0x00000000
        /*0030*/ 	.short	0x0001
        /*0032*/ 	.short	0x0008
        /*0034*/ 	.byte	0x00, 0xf5, 0x21, 0x00


	//----- nvinfo : EIATTR_KPARAM_INFO
	.align		4
.L_21:
        /*0038*/ 	.byte	0x04, 0x17
        /*003a*/ 	.short	(.L_23 - .L_22)
.L_22:
        /*003c*/ 	.word	0x00000000
        /*0040*/ 	.short	0x0000
        /*0042*/ 	.short	0x0000
        /*0044*/ 	.byte	0x00, 0xf5, 0x21, 0x00


	//----- nvinfo : EIATTR_SPARSE_MMA_MASK
	.align		4
.L_23:
        /*0048*/ 	.byte	0x03, 0x50
        /*004a*/ 	.short	0x0000


	//----- nvinfo : EIATTR_MAXREG_COUNT
	.align		4
        /*004c*/ 	.byte	0x03, 0x1b
        /*004e*/ 	.short	0x00ff


	//----- nvinfo : EIATTR_MERCURY_ISA_VERSION
	.align		4
        /*0050*/ 	.byte	0x03, 0x5f
        /*0052*/ 	.short	0x0101


	//----- nvinfo : EIATTR_VRC_CTA_INIT_COUNT
	.align		4
        /*0054*/ 	.byte	0x02, 0x4a
	.zero		1
	.zero		1


	//----- nvinfo : EIATTR_EXIT_INSTR_OFFSETS
	.align		4
        /*0058*/ 	.byte	0x04, 0x1c
        /*005a*/ 	.short	(.L_25 - .L_24)


	//   ....[0]....
.L_24:
        /*005c*/ 	.word	0x00000080


	//   ....[1]....
        /*0060*/ 	.word	0x000002d0


	//----- nvinfo : EIATTR_CRS_STACK_SIZE
	.align		4
.L_25:
        /*0064*/ 	.byte	0x04, 0x1e
        /*0066*/ 	.short	(.L_27 - .L_26)
.L_26:
        /*0068*/ 	.word	0x00000000


	//----- nvinfo : EIATTR_CBANK_PARAM_SIZE
	.align		4
.L_27:
        /*006c*/ 	.byte	0x03, 0x19
        /*006e*/ 	.short	0x001c


	//----- nvinfo : EIATTR_PARAM_CBANK
	.align		4
        /*0070*/ 	.byte	0x04, 0x0a
        /*0072*/ 	.short	(.L_29 - .L_28)
	.align		4
.L_28:
        /*0074*/ 	.word	index@(.nv.constant0._Z17normalizeElementsPKfPfmf)
        /*0078*/ 	.short	0x0380
        /*007a*/ 	.short	0x001c


	//----- nvinfo : EIATTR_SW_WAR
	.align		4
.L_29:
        /*007c*/ 	.byte	0x04, 0x36
        /*007e*/ 	.short	(.L_31 - .L_30)
.L_30:
        /*0080*/ 	.word	0x00000008
.L_31:


//--------------------- .nv.info._Z19computeSumOfSquaresPKfPfm --------------------------
	.section	.nv.info._Z19computeSumOfSquaresPKfPfm,"",@"SHT_CUDA_INFO"
	.sectionflags	@""
	.align	4


	//----- nvinfo : EIATTR_CUDA_API_VERSION
	.align		4
        /*0000*/ 	.byte	0x04, 0x37
        /*0002*/ 	.short	(.L_33 - .L_32)
.L_32:
        /*0004*/ 	.word	0x00000082


	//----- nvinfo : EIATTR_KPARAM_INFO
	.align		4
.L_33:
        /*0008*/ 	.byte	0x04, 0x17
        /*000a*/ 	.short	(.L_35 - .L_34)
.L_34:
        /*000c*/ 	.word	0x00000000
        /*0010*/ 	.short	0x0002
        /*0012*/ 	.short	0x0010
        /*0014*/ 	.byte	0x00, 0xf0, 0x21, 0x00


	//----- nvinfo : EIATTR_KPARAM_INFO
	.align		4
.L_35:
        /*0018*/ 	.byte	0x04, 0x17
        /*001a*/ 	.short	(.L_37 - .L_36)
.L_36:
        /*001c*/ 	.word	0x00000000
        /*0020*/ 	.short	0x0001
        /*0022*/ 	.short	0x0008
        /*0024*/ 	.byte	0x00, 0xf5, 0x21, 0x00


	//----- nvinfo : EIATTR_KPARAM_INFO
	.align		4
.L_37:
        /*0028*/ 	.byte	0x04, 0x17
        /*002a*/ 	.short	(.L_39 - .L_38)
.L_38:
        /*002c*/ 	.word	0x00000000
        /*0030*/ 	.short	0x0000
        /*0032*/ 	.short	0x0000
        /*0034*/ 	.byte	0x00, 0xf5, 0x21, 0x00


	//----- nvinfo : EIATTR_SPARSE_MMA_MASK
	.align		4
.L_39:
        /*0038*/ 	.byte	0x03, 0x50
        /*003a*/ 	.short	0x0000


	//----- nvinfo : EIATTR_MAXREG_COUNT
	.align		4
        /*003c*/ 	.byte	0x03, 0x1b
        /*003e*/ 	.short	0x00ff


	//----- nvinfo : EIATTR_NUM_BARRIERS
	.align		4
        /*0040*/ 	.byte	0x02, 0x4c
        /*0042*/ 	.byte	0x01
	.zero		1


	//----- nvinfo : EIATTR_MERCURY_ISA_VERSION
	.align		4
        /*0044*/ 	.byte	0x03, 0x5f
        /*0046*/ 	.short	0x0101


	//----- nvinfo : EIATTR_VRC_CTA_INIT_COUNT
	.align		4
        /*0048*/ 	.byte	0x02, 0x4a
	.zero		1
	.zero		1


	//----- nvinfo : EIATTR_EXIT_INSTR_OFFSETS
	.align		4
        /*004c*/ 	.byte	0x04, 0x1c
        /*004e*/ 	.short	(.L_41 - .L_40)


	//   ....[0]....
.L_40:
        /*0050*/ 	.word	0x00000310


	//   ....[1]....
        /*0054*/ 	.word	0x00000390


	//----- nvinfo : EIATTR_CRS_STACK_SIZE
	.align		4
.L_41:
        /*0058*/ 	.byte	0x04, 0x1e
        /*005a*/ 	.short	(.L_43 - .L_42)
.L_42:
        /*005c*/ 	.word	0x00000000


	//----- nvinfo : EIATTR_CBANK_PARAM_SIZE
	.align		4
.L_43:
        /*0060*/ 	.byte	0x03, 0x19
        /*0062*/ 	.short	0x0018


	//----- nvinfo : EIATTR_PARAM_CBANK
	.align		4
        /*0064*/ 	.byte	0x04, 0x0a
        /*0066*/ 	.short	(.L_45 - .L_44)
	.align		4
.L_44:
        /*0068*/ 	.word	index@(.nv.constant0._Z19computeSumOfSquaresPKfPfm)
        /*006c*/ 	.short	0x0380
        /*006e*/ 	.short	0x0018


	//----- nvinfo : EIATTR_SW_WAR
	.align		4
.L_45:
        /*0070*/ 	.byte	0x04, 0x36
        /*0072*/ 	.short	(.L_47 - .L_46)
.L_46:
        /*0074*/ 	.word	0x00000008
.L_47:


//--------------------- .nv.callgraph             --------------------------
	.section	.nv.callgraph,"",@"SHT_CUDA_CALLGRAPH"
	.align	4
	.sectionentsize	8
	.align		4
        /*0000*/ 	.word	0x00000000
	.align		4
        /*0004*/ 	.word	0xffffffff
	.align		4
        /*0008*/ 	.word	0x00000000
	.align		4
        /*000c*/ 	.word	0xfffffffe
	.align		4
        /*0010*/ 	.word	0x00000000
	.align		4
        /*0014*/ 	.word	0xfffffffd
	.align		4
        /*0018*/ 	.word	0x00000000
	.align		4
        /*001c*/ 	.word	0xfffffffc


//--------------------- .text._Z17normalizeElementsPKfPfmf --------------------------
	.section	.text._Z17normalizeElementsPKfPfmf,"ax",@progbits
	.align	128
        .global         _Z17normalizeElementsPKfPfmf
        .type           _Z17normalizeElementsPKfPfmf,@function
        .size           _Z17normalizeElementsPKfPfmf,(.L_x_13 - _Z17normalizeElementsPKfPfmf)
        .other          _Z17normalizeElementsPKfPfmf,@"STO_CUDA_ENTRY STV_DEFAULT"
_Z17normalizeElementsPKfPfmf:
.text._Z17normalizeElementsPKfPfmf:
[----:B------:R-:W-:Y:S01]  /*0000*/  LDC R1, c[0x0][0x37c] ;  /* 0x0000df00ff017b82 */ /* 0x000fe20000000800 */
[----:B------:R-:W0:Y:S07]  /*0010*/  S2R R2, SR_TID.X ;  /* 0x0000000000027919 */ /* 0x000e2e0000002100 */
[----:B------:R-:W0:Y:S01]  /*0020*/  S2UR UR4, SR_CTAID.X ;  /* 0x00000000000479c3 */ /* 0x000e220000002500 */
[----:B------:R-:W1:Y:S07]  /*0030*/  LDCU.64 UR6, c[0x0][0x390] ;  /* 0x00007200ff0677ac */ /* 0x000e6e0008000a00 */
[----:B------:R-:W0:Y:S02]  /*0040*/  LDC R5, c[0x0][0x360] ;  /* 0x0000d800ff057b82 */ /* 0x000e240000000800 */
[----:B0-----:R-:W-:-:S05]  /*0050*/  IMAD R2, R5, UR4, R2 ;  /* 0x0000000405027c24 */ /* 0x001fca000f8e0202 */
[----:B-1----:R-:W-:-:S04]  /*0060*/  ISETP.GE.U32.AND P0, PT, R2, UR6, PT ;  /* 0x0000000602007c0c */ /* 0x002fc8000bf06070 */
[----:B------:R-:W-:-:S13]  /*0070*/  ISETP.GE.U32.AND.EX P0, PT, RZ, UR7, PT, P0 ;  /* 0x00000007ff007c0c */ /* 0x000fda000bf06100 */
[----:B------:R-:W-:Y:S05]  /*0080*/  @P0 EXIT ;  /* 0x000000000000094d */ /* 0x000fea0003800000 */
[----:B------:R-:W0:Y:S01]  /*0090*/  LDC R9, c[0x0][0x398] ;  /* 0x0000e600ff097b82 */ /* 0x000e220000000800 */
[----:B------:R-:W1:Y:S01]  /*00a0*/  LDCU UR4, c[0x0][0x370] ;  /* 0x00006e00ff0477ac */ /* 0x000e620008000800 */
[----:B------:R-:W-:Y:S02]  /*00b0*/  IMAD.MOV.U32 R4, RZ, RZ, R2 ;  /* 0x000000ffff047224 */ /* 0x000fe400078e0002 */
[----:B------:R-:W-:Y:S02]  /*00c0*/  IMAD.MOV.U32 R3, RZ, RZ, RZ ;  /* 0x000000ffff037224 */ /* 0x000fe400078e00ff */
[----:B-1----:R-:W-:Y:S02]  /*00d0*/  IMAD R5, R5, UR4, RZ ;  /* 0x0000000405057c24 */ /* 0x002fe4000f8e02ff */
[----:B0-----:R-:W-:-:S05]  /*00e0*/  VIADD R0, R9, 0x1800000 ;  /* 0x0180000009007836 */ /* 0x001fca0000000000 */
[----:B------:R-:W-:-:S04]  /*00f0*/  LOP3.LUT R0, R0, 0x7f800000, RZ, 0xc0, !PT ;  /* 0x7f80000000007812 */ /* 0x000fc800078ec0ff */
[----:B------:R-:W-:-:S13]  /*0100*/  ISETP.GT.U32.AND P0, PT, R0, 0x1ffffff, PT ;  /* 0x01ffffff0000780c */ /* 0x000fda0003f04070 */
[----:B------:R-:W-:Y:S05]  /*0110*/  @P0 BRA `(.L_x_0) ;  /* 0x00000000000c0947 */ /* 0x000fea0003800000 */
[----:B------:R-:W-:-:S07]  /*0120*/  MOV R6, 0x140 ;  /* 0x0000014000067802 */ /* 0x000fce0000000f00 */
[----:B------:R-:W-:Y:S05]  /*0130*/  CALL.REL.NOINC `($__internal_0_$__cuda_sm20_rcp_rn_f32_slowpath) ;  /* 0x0000000000687944 */ /* 0x000fea0003c00000 */
[----:B------:R-:W-:Y:S05]  /*0140*/  BRA `(.L_x_1) ;  /* 0x0000000000107947 */ /* 0x000fea0003800000 */
.L_x_0:
[----:B------:R-:W0:Y:S02]  /*0150*/  MUFU.RCP R0, R9 ;  /* 0x0000000900007308 */ /* 0x000e240000001000 */
[----:B0-----:R-:W-:-:S04]  /*0160*/  FFMA R6, R0, R9, -1 ;  /* 0xbf80000000067423 */ /* 0x001fc80000000009 */
[----:B------:R-:W-:-:S04]  /*0170*/  FADD.FTZ R7, -R6, -RZ ;  /* 0x800000ff06077221 */ /* 0x000fc80000010100 */
[----:B------:R-:W-:-:S07]  /*0180*/  FFMA R0, R0, R7, R0 ;  /* 0x0000000700007223 */ /* 0x000fce0000000000 */
.L_x_1:
[----:B------:R-:W0:Y:S01]  /*0190*/  LDC R6, c[0x0][0x398] ;  /* 0x0000e600ff067b82 */ /* 0x000e220000000800 */
[----:B------:R-:W1:Y:S01]  /*01a0*/  LDCU.64 UR4, c[0x0][0x358] ;  /* 0x00006b00ff0477ac */ /* 0x000e620008000a00 */
[----:B------:R-:W2:Y:S01]  /*01b0*/  LDCU.64 UR6, c[0x0][0x390] ;  /* 0x00007200ff0677ac */ /* 0x000ea20008000a00 */
[----:B------:R-:W3:Y:S01]  /*01c0*/  LDCU.128 UR8, c[0x0][0x380] ;  /* 0x00007000ff0877ac */ /* 0x000ee20008000c00 */
[----:B0-----:R-:W-:-:S04]  /*01d0*/  FSETP.GT.AND P0, PT, R6, 1.00000001335143196e-10, PT ;  /* 0x2edbe6ff0600780b */ /* 0x001fc80003f04000 */
[----:B-123--:R-:W-:-:S09]  /*01e0*/  FSEL R13, R0, RZ, P0 ;  /* 0x000000ff000d7208 */ /* 0x00efd20000000000 */
.L_x_2:
[C---:B0-----:R-:W-:Y:S01]  /*01f0*/  IMAD.SHL.U32 R8, R4.reuse, 0x4, RZ ;  /* 0x0000000404087824 */ /* 0x041fe200078e00ff */
[----:B------:R-:W-:-:S04]  /*0200*/  SHF.L.U64.HI R0, R4, 0x2, R3 ;  /* 0x0000000204007819 */ /* 0x000fc80000010203 */
[----:B------:R-:W-:-:S04]  /*0210*/  IADD3 R6, P0, PT, R8, UR8, RZ ;  /* 0x0000000808067c10 */ /* 0x000fc8000ff1e0ff */
[----:B------:R-:W-:-:S05]  /*0220*/  IADD3.X R7, PT, PT, R0, UR9, RZ, P0, !PT ;  /* 0x0000000900077c10 */ /* 0x000fca00087fe4ff */
[----:B------:R-:W2:Y:S01]  /*0230*/  LDG.E R6, desc[UR4][R6.64] ;  /* 0x0000000406067981 */ /* 0x000ea2000c1e1900 */
[----:B------:R-:W-:Y:S01]  /*0240*/  IADD3 R8, P0, PT, R8, UR10, RZ ;  /* 0x0000000a08087c10 */ /* 0x000fe2000ff1e0ff */
[----:B------:R-:W-:-:S03]  /*0250*/  IMAD.IADD R4, R5, 0x1, R2 ;  /* 0x0000000105047824 */ /* 0x000fc600078e0202 */
[----:B------:R-:W-:Y:S01]  /*0260*/  IADD3.X R9, PT, PT, R0, UR11, RZ, P0, !PT ;  /* 0x0000000b00097c10 */ /* 0x000fe200087fe4ff */
[----:B------:R-:W-:Y:S01]  /*0270*/  IMAD.MOV.U32 R2, RZ, RZ, R4 ;  /* 0x000000ffff027224 */ /* 0x000fe200078e0004 */
[----:B------:R-:W-:-:S04]  /*0280*/  ISETP.GE.U32.AND P0, PT, R4, UR6, PT ;  /* 0x0000000604007c0c */ /* 0x000fc8000bf06070 */
[----:B------:R-:W-:Y:S01]  /*0290*/  ISETP.GE.U32.AND.EX P0, PT, RZ, UR7, PT, P0 ;  /* 0x00000007ff007c0c */ /* 0x000fe2000bf06100 */
[----:B--2---:R-:W-:-:S05]  /*02a0*/  FMUL R11, R13, R6 ;  /* 0x000000060d0b7220 */ /* 0x004fca0000400000 */
[----:B------:R0:W-:Y:S07]  /*02b0*/  STG.E desc[UR4][R8.64], R11 ;  /* 0x0000000b08007986 */ /* 0x0001ee000c101904 */
[----:B------:R-:W-:Y:S05]  /*02c0*/  @!P0 BRA `(.L_x_2) ;  /* 0xfffffffc00c88947 */ /* 0x000fea000383ffff */
[----:B------:R-:W-:Y:S05]  /*02d0*/  EXIT ;  /* 0x000000000000794d */ /* 0x000fea0003800000 */
        .weak           $__internal_0_$__cuda_sm20_rcp_rn_f32_slowpath
        .type           $__internal_0_$__cuda_sm20_rcp_rn_f32_slowpath,@function
        .size           $__internal_0_$__cuda_sm20_rcp_rn_f32_slowpath,(.L_x_13 - $__internal_0_$__cuda_sm20_rcp_rn_f32_slowpath)
$__internal_0_$__cuda_sm20_rcp_rn_f32_slowpath:
[----:B------:R-:W0:Y:S02]  /*02e0*/  LDC R0, c[0x0][0x398] ;  /* 0x0000e600ff007b82 */ /* 0x000e240000000800 */
[----:B0-----:R-:W-:-:S05]  /*02f0*/  IMAD.SHL.U32 R8, R0, 0x2, RZ ;  /* 0x0000000200087824 */ /* 0x001fca00078e00ff */
[----:B------:R-:W-:-:S04]  /*0300*/  SHF.R.U32.HI R7, RZ, 0x18, R8 ;  /* 0x00000018ff077819 */ /* 0x000fc80000011608 */
[----:B------:R-:W-:-:S13]  /*0310*/  ISETP.NE.U32.AND P0, PT, R7, RZ, PT ;  /* 0x000000ff0700720c */ /* 0x000fda0003f05070 */
[----:B------:R-:W-:Y:S05]  /*0320*/  @P0 BRA `(.L_x_3) ;  /* 0x0000000000280947 */ /* 0x000fea0003800000 */
[----:B------:R-:W-:-:S13]  /*0330*/  ISETP.NE.AND P0, PT, R8, RZ, PT ;  /* 0x000000ff0800720c */ /* 0x000fda0003f05270 */
[----:B------:R0:W1:Y:S01]  /*0340*/  @!P0 MUFU.RCP R7, R0 ;  /* 0x0000000000078308 */ /* 0x0000620000001000 */
[----:B------:R-:W-:Y:S05]  /*0350*/  @!P0 BRA `(.L_x_4) ;  /* 0x0000000000a48947 */ /* 0x000fea0003800000 */
[----:B------:R-:W-:-:S04]  /*0360*/  FFMA R8, R0, 1.84467440737095516160e+19, RZ ;  /* 0x5f80000000087823 */ /* 0x000fc800000000ff */
[----:B-1----:R-:W0:Y:S02]  /*0370*/  MUFU.RCP R7, R8 ;  /* 0x0000000800077308 */ /* 0x002e240000001000 */
[----:B0-----:R-:W-:-:S04]  /*0380*/  FFMA R0, R8, R7, -1 ;  /* 0xbf80000008007423 */ /* 0x001fc80000000007 */
[----:B------:R-:W-:-:S04]  /*0390*/  FADD.FTZ R0, -R0, -RZ ;  /* 0x800000ff00007221 */ /* 0x000fc80000010100 */
[----:B------:R-:W-:-:S04]  /*03a0*/  FFMA R0, R7, R0, R7 ;  /* 0x0000000007007223 */ /* 0x000fc80000000007 */
[----:B------:R-:W-:Y:S01]  /*03b0*/  FFMA R7, R0, 1.84467440737095516160e+19, RZ ;  /* 0x5f80000000077823 */ /* 0x000fe200000000ff */
[----:B------:R-:W-:Y:S06]  /*03c0*/  BRA `(.L_x_4) ;  /* 0x0000000000887947 */ /* 0x000fec0003800000 */
.L_x_3:
[----:B------:R-:W-:-:S05]  /*03d0*/  VIADD R8, R7, 0xffffff03 ;  /* 0xffffff0307087836 */ /* 0x000fca0000000000 */
[----:B------:R-:W-:-:S13]  /*03e0*/  ISETP.GT.U32.AND P0, PT, R8, 0x1, PT ;  /* 0x000000010800780c */ /* 0x000fda0003f04070 */
[----:B------:R-:W-:Y:S05]  /*03f0*/  @P0 BRA `(.L_x_5) ;  /* 0x0000000000780947 */ /* 0x000fea0003800000 */
[----:B------:R-:W-:Y:S01]  /*0400*/  LOP3.LUT R9, R0, 0x7fffff, RZ, 0xc0, !PT ;  /* 0x007fffff00097812 */ /* 0x000fe200078ec0ff */
[----:B------:R-:W-:-:S03]  /*0410*/  IMAD.MOV.U32 R13, RZ, RZ, 0x3 ;  /* 0x00000003ff0d7424 */ /* 0x000fc600078e00ff */
[----:B------:R-:W-:Y:S02]  /*0420*/  LOP3.LUT R9, R9, 0x3f800000, RZ, 0xfc, !PT ;  /* 0x3f80000009097812 */ /* 0x000fe400078efcff */
[----:B------:R-:W-:Y:S02]  /*0430*/  SHF.L.U32 R14, R13, R8, RZ ;  /* 0x000000080d0e7219 */ /* 0x000fe400000006ff */
[----:B------:R-:W0:Y:S02]  /*0440*/  MUFU.RCP R10, R9 ;  /* 0x00000009000a7308 */ /* 0x000e240000001000 */
[----:B0-----:R-:W-:-:S04]  /*0450*/  FFMA R11, R9, R10, -1 ;  /* 0xbf800000090b7423 */ /* 0x001fc8000000000a */
[----:B------:R-:W-:-:S04]  /*0460*/  FADD.FTZ R11, -R11, -RZ ;  /* 0x800000ff0b0b7221 */ /* 0x000fc80000010100 */
[CCC-:B------:R-:W-:Y:S01]  /*0470*/  FFMA.RM R12, R10.reuse, R11.reuse, R10.reuse ;  /* 0x0000000b0a0c7223 */ /* 0x1c0fe2000000400a */
[----:B------:R-:W-:-:S04]  /*0480*/  FFMA.RP R11, R10, R11, R10 ;  /* 0x0000000b0a0b7223 */ /* 0x000fc8000000800a */
[C---:B------:R-:W-:Y:S02]  /*0490*/  LOP3.LUT R10, R12.reuse, 0x7fffff, RZ, 0xc0, !PT ;  /* 0x007fffff0c0a7812 */ /* 0x040fe400078ec0ff */
[----:B------:R-:W-:Y:S02]  /*04a0*/  FSETP.NEU.FTZ.AND P0, PT, R12, R11, PT ;  /* 0x0000000b0c00720b */ /* 0x000fe40003f1d000 */
[----:B------:R-:W-:Y:S02]  /*04b0*/  LOP3.LUT R11, R10, 0x800000, RZ, 0xfc, !PT ;  /* 0x008000000a0b7812 */ /* 0x000fe400078efcff */
[----:B------:R-:W-:Y:S02]  /*04c0*/  SEL R10, RZ, 0xffffffff, !P0 ;  /* 0xffffffffff0a7807 */ /* 0x000fe40004000000 */
[----:B------:R-:W-:-:S03]  /*04d0*/  LOP3.LUT R9, R14, R11, RZ, 0xc0, !PT ;  /* 0x0000000b0e097212 */ /* 0x000fc600078ec0ff */
[----:B------:R-:W-:Y:S01]  /*04e0*/  IMAD.MOV R10, RZ, RZ, -R10 ;  /* 0x000000ffff0a7224 */ /* 0x000fe200078e0a0a */
[----:B------:R-:W-:-:S04]  /*04f0*/  SHF.R.U32.HI R9, RZ, R8, R9 ;  /* 0x00000008ff097219 */ /* 0x000fc80000011609 */
[----:B------:R-:W-:Y:S02]  /*0500*/  LOP3.LUT P1, RZ, R10, R8, R11, 0xf8, !PT ;  /* 0x000000080aff7212 */ /* 0x000fe4000782f80b */
[C---:B------:R-:W-:Y:S02]  /*0510*/  LOP3.LUT P0, RZ, R9.reuse, 0x1, RZ, 0xc0, !PT ;  /* 0x0000000109ff7812 */ /* 0x040fe4000780c0ff */
[----:B------:R-:W-:-:S04]  /*0520*/  LOP3.LUT P2, RZ, R9, 0x2, RZ, 0xc0, !PT ;  /* 0x0000000209ff7812 */ /* 0x000fc8000784c0ff */
[----:B------:R-:W-:Y:S02]  /*0530*/  PLOP3.LUT P0, PT, P0, P1, P2, 0xe0, 0x0 ;  /* 0x000000000000781c */ /* 0x000fe40000703c20 */
[----:B------:R-:W-:Y:S02]  /*0540*/  LOP3.LUT P1, RZ, R0, 0x7fffff, RZ, 0xc0, !PT ;  /* 0x007fffff00ff7812 */ /* 0x000fe4000782c0ff */
[----:B------:R-:W-:-:S05]  /*0550*/  SEL R8, RZ, 0x1, !P0 ;  /* 0x00000001ff087807 */ /* 0x000fca0004000000 */
[----:B------:R-:W-:-:S05]  /*0560*/  IMAD.MOV R8, RZ, RZ, -R8 ;  /* 0x000000ffff087224 */ /* 0x000fca00078e0a08 */
[----:B------:R-:W-:Y:S01]  /*0570*/  ISETP.GE.AND P0, PT, R8, RZ, PT ;  /* 0x000000ff0800720c */ /* 0x000fe20003f06270 */
[----:B------:R-:W-:-:S05]  /*0580*/  VIADD R8, R7, 0xffffff04 ;  /* 0xffffff0407087836 */ /* 0x000fca0000000000 */
[----:B------:R-:W-:-:S07]  /*0590*/  SHF.R.U32.HI R7, RZ, R8, R11 ;  /* 0x00000008ff077219 */ /* 0x000fce000001160b */
[----:B------:R-:W-:-:S04]  /*05a0*/  @!P0 VIADD R7, R7, 0x1 ;  /* 0x0000000107078836 */ /* 0x000fc80000000000 */
[----:B------:R-:W-:-:S05]  /*05b0*/  @!P1 IMAD.SHL.U32 R7, R7, 0x2, RZ ;  /* 0x0000000207079824 */ /* 0x000fca00078e00ff */
[----:B------:R-:W-:Y:S01]  /*05c0*/  LOP3.LUT R7, R7, 0x80000000, R0, 0xf8, !PT ;  /* 0x8000000007077812 */ /* 0x000fe200078ef800 */
[----:B------:R-:W-:Y:S06]  /*05d0*/  BRA `(.L_x_4) ;  /* 0x0000000000047947 */ /* 0x000fec0003800000 */
.L_x_5:
[----:B------:R2:W3:Y:S02]  /*05e0*/  MUFU.RCP R7, R0 ;  /* 0x0000000000077308 */ /* 0x0004e40000001000 */
.L_x_4:
[----:B0123--:R-:W-:Y:S02]  /*05f0*/  IMAD.MOV.U32 R0, RZ, RZ, R7 ;  /* 0x000000ffff007224 */ /* 0x00ffe400078e0007 */
[----:B------:R-:W-:-:S04]  /*0600*/  IMAD.MOV.U32 R7, RZ, RZ, 0x0 ;  /* 0x00000000ff077424 */ /* 0x000fc800078e00ff */
[----:B------:R-:W-:Y:S05]  /*0610*/  RET.REL.NODEC R6 `(_Z17normalizeElementsPKfPfmf) ;  /* 0xfffffff806787950 */ /* 0x000fea0003c3ffff */
.L_x_6:
[----:B------:R-:W-:-:S00]  /*0620*/  BRA `(.L_x_6) ;  /* 0xfffffffc00fc7947 */ /* 0x000fc0000383ffff */
[----:B------:R-:W-:-:S00]  /*0630*/  NOP ;  /* 0x0000000000007918 */ /* 0x000fc00000000000 */
        /* <DEDUP_REMOVED lines=12> */
.L_x_13:


//--------------------- .text._Z19computeSumOfSquaresPKfPfm --------------------------
	.section	.text._Z19computeSumOfSquaresPKfPfm,"ax",@progbits
	.align	128
        .global         _Z19computeSumOfSquaresPKfPfm
        .type           _Z19computeSumOfSquaresPKfPfm,@function
        .size           _Z19computeSumOfSquaresPKfPfm,(.L_x_15 - _Z19computeSumOfSquaresPKfPfm)
        .other          _Z19computeSumOfSquaresPKfPfm,@"STO_CUDA_ENTRY STV_DEFAULT"
_Z19computeSumOfSquaresPKfPfm:
.text._Z19computeSumOfSquaresPKfPfm:
[----:B------:R-:W-:Y:S01]  /*0000*/  LDC R1, c[0x0][0x37c] ;  /* 0x0000df00ff017b82 */ /* 0x000fe20000000800 */
[----:B------:R-:W0:Y:S01]  /*0010*/  S2R R6, SR_TID.X ;  /* 0x0000000000067919 */ /* 0x000e220000002100 */
[----:B------:R-:W1:Y:S01]  /*0020*/  LDCU UR4, c[0x0][0x360] ;  /* 0x00006c00ff0477ac */ /* 0x000e620008000800 */
[----:B------:R-:W-:Y:S01]  /*0030*/  BSSY.RECONVERGENT B0, `(.L_x_7) ;  /* 0x0000019000007945 */ /* 0x000fe20003800200 */
[----:B------:R-:W-:Y:S01]  /*0040*/  IMAD.MOV.U32 R5, RZ, RZ, RZ ;  /* 0x000000ffff057224 */ /* 0x000fe200078e00ff */
[----:B------:R-:W0:Y:S01]  /*0050*/  S2R R7, SR_CTAID.X ;  /* 0x0000000000077919 */ /* 0x000e220000002500 */
[----:B------:R-:W2:Y:S01]  /*0060*/  LDCU.64 UR8, c[0x0][0x390] ;  /* 0x00007200ff0877ac */ /* 0x000ea20008000a00 */
[----:B------:R-:W3:Y:S01]  /*0070*/  LDCU.64 UR6, c[0x0][0x358] ;  /* 0x00006b00ff0677ac */ /* 0x000ee20008000a00 */
[----:B------:R-:W4:Y:S01]  /*0080*/  LDCU.64 UR10, c[0x0][0x380] ;  /* 0x00007000ff0a77ac */ /* 0x000f220008000a00 */
[----:B-1----:R-:W-:Y:S02]  /*0090*/  IMAD.U32 R4, RZ, RZ, UR4 ;  /* 0x00000004ff047e24 */ /* 0x002fe4000f8e00ff */
[----:B0-----:R-:W-:-:S05]  /*00a0*/  IMAD R0, R7, UR4, R6 ;  /* 0x0000000407007c24 */ /* 0x001fca000f8e0206 */
[----:B--2---:R-:W-:-:S04]  /*00b0*/  ISETP.GE.U32.AND P0, PT, R0, UR8, PT ;  /* 0x0000000800007c0c */ /* 0x004fc8000bf06070 */
[----:B------:R-:W-:-:S13]  /*00c0*/  ISETP.GE.U32.AND.EX P0, PT, RZ, UR9, PT, P0 ;  /* 0x00000009ff007c0c */ /* 0x000fda000bf06100 */
[----:B---34-:R-:W-:Y:S05]  /*00d0*/  @P0 BRA `(.L_x_8) ;  /* 0x0000000000380947 */ /* 0x018fea0003800000 */
[----:B------:R-:W0:Y:S01]  /*00e0*/  LDCU UR4, c[0x0][0x370] ;  /* 0x00006e00ff0477ac */ /* 0x000e220008000800 */
[----:B------:R-:W-:Y:S02]  /*00f0*/  HFMA2 R5, -RZ, RZ, 0, 0 ;  /* 0x00000000ff057431 */ /* 0x000fe400000001ff */
[----:B------:R-:W-:Y:S02]  /*0100*/  IMAD.MOV.U32 R8, RZ, RZ, R0 ;  /* 0x000000ffff087224 */ /* 0x000fe400078e0000 */
[----:B------:R-:W-:Y:S02]  /*0110*/  IMAD.MOV.U32 R9, RZ, RZ, RZ ;  /* 0x000000ffff097224 */ /* 0x000fe400078e00ff */
[----:B0-----:R-:W-:-:S07]  /*0120*/  IMAD R11, R4, UR4, RZ ;  /* 0x00000004040b7c24 */ /* 0x001fce000f8e02ff */
.L_x_9:
[----:B------:R-:W-:-:S04]  /*0130*/  LEA R2, P0, R8, UR10, 0x2 ;  /* 0x0000000a08027c11 */ /* 0x000fc8000f8010ff */
[----:B------:R-:W-:-:S05]  /*0140*/  LEA.HI.X R3, R8, UR11, R9, 0x2, P0 ;  /* 0x0000000b08037c11 */ /* 0x000fca00080f1409 */
[----:B------:R-:W2:Y:S01]  /*0150*/  LDG.E R2, desc[UR6][R2.64] ;  /* 0x0000000602027981 */ /* 0x000ea2000c1e1900 */
[----:B------:R-:W-:-:S04]  /*0160*/  IMAD.IADD R8, R11, 0x1, R0 ;  /* 0x000000010b087824 */ /* 0x000fc800078e0200 */
[----:B------:R-:W-:Y:S01]  /*0170*/  IMAD.MOV.U32 R0, RZ, RZ, R8 ;  /* 0x000000ffff007224 */ /* 0x000fe200078e0008 */
[----:B------:R-:W-:-:S04]  /*0180*/  ISETP.GE.U32.AND P0, PT, R8, UR8, PT ;  /* 0x0000000808007c0c */ /* 0x000fc8000bf06070 */
[----:B------:R-:W-:Y:S01]  /*0190*/  ISETP.GE.U32.AND.EX P0, PT, RZ, UR9, PT, P0 ;  /* 0x00000009ff007c0c */ /* 0x000fe2000bf06100 */
[----:B--2---:R-:W-:-:S12]  /*01a0*/  FFMA R5, R2, R2, R5 ;  /* 0x0000000202057223 */ /* 0x004fd80000000005 */
[----:B------:R-:W-:Y:S05]  /*01b0*/  @!P0 BRA `(.L_x_9) ;  /* 0xfffffffc00dc8947 */ /* 0x000fea000383ffff */
.L_x_8:
[----:B------:R-:W-:Y:S05]  /*01c0*/  BSYNC.RECONVERGENT B0 ;  /* 0x0000000000007941 */ /* 0x000fea0003800200 */
.L_x_7:
[----:B------:R-:W0:Y:S01]  /*01d0*/  S2UR UR5, SR_CgaCtaId ;  /* 0x00000000000579c3 */ /* 0x000e220000008800 */
[----:B------:R-:W-:Y:S01]  /*01e0*/  UMOV UR4, 0x400 ;  /* 0x0000040000047882 */ /* 0x000fe20000000000 */
[----:B------:R-:W-:Y:S02]  /*01f0*/  ISETP.GE.U32.AND P1, PT, R4, 0x2, PT ;  /* 0x000000020400780c */ /* 0x000fe40003f26070 */
[----:B------:R-:W-:Y:S01]  /*0200*/  ISETP.NE.AND P0, PT, R6, RZ, PT ;  /* 0x000000ff0600720c */ /* 0x000fe20003f05270 */
[----:B0-----:R-:W-:-:S06]  /*0210*/  ULEA UR4, UR5, UR4, 0x18 ;  /* 0x0000000405047291 */ /* 0x001fcc000f8ec0ff */
[----:B------:R-:W-:-:S05]  /*0220*/  LEA R0, R6, UR4, 0x2 ;  /* 0x0000000406007c11 */ /* 0x000fca000f8e10ff */
[----:B------:R0:W-:Y:S01]  /*0230*/  STS [R0], R5 ;  /* 0x0000000500007388 */ /* 0x0001e20000000800 */
[----:B------:R-:W-:Y:S06]  /*0240*/  BAR.SYNC.DEFER_BLOCKING 0x0 ;  /* 0x0000000000007b1d */ /* 0x000fec0000010000 */
[----:B------:R-:W-:Y:S05]  /*0250*/  @!P1 BRA `(.L_x_10) ;  /* 0x00000000002c9947 */ /* 0x000fea0003800000 */
.L_x_11:
[----:B0-----:R-:W-:-:S04]  /*0260*/  SHF.R.U32.HI R5, RZ, 0x1, R4 ;  /* 0x00000001ff057819 */ /* 0x001fc80000011604 */
[----:B------:R-:W-:-:S13]  /*0270*/  ISETP.GE.U32.AND P1, PT, R6, R5, PT ;  /* 0x000000050600720c */ /* 0x000fda0003f26070 */
[----:B------:R-:W-:Y:S01]  /*0280*/  @!P1 LEA R2, R5, R0, 0x2 ;  /* 0x0000000005029211 */ /* 0x000fe200078e10ff */
[----:B------:R-:W-:Y:S05]  /*0290*/  @!P1 LDS R3, [R0] ;  /* 0x0000000000039984 */ /* 0x000fea0000000800 */
[----:B------:R-:W0:Y:S02]  /*02a0*/  @!P1 LDS R2, [R2] ;  /* 0x0000000002029984 */ /* 0x000e240000000800 */
[----:B0-----:R-:W-:-:S05]  /*02b0*/  @!P1 FADD R3, R2, R3 ;  /* 0x0000000302039221 */ /* 0x001fca0000000000 */
[----:B------:R1:W-:Y:S01]  /*02c0*/  @!P1 STS [R0], R3 ;  /* 0x0000000300009388 */ /* 0x0003e20000000800 */
[----:B------:R-:W-:Y:S01]  /*02d0*/  BAR.SYNC.DEFER_BLOCKING 0x0 ;  /* 0x0000000000007b1d */ /* 0x000fe20000010000 */
[----:B------:R-:W-:Y:S01]  /*02e0*/  ISETP.GT.U32.AND P1, PT, R4, 0x3, PT ;  /* 0x000000030400780c */ /* 0x000fe20003f24070 */
[----:B------:R-:W-:-:S12]  /*02f0*/  IMAD.MOV.U32 R4, RZ, RZ, R5 ;  /* 0x000000ffff047224 */ /* 0x000fd800078e0005 */
[----:B-1----:R-:W-:Y:S05]  /*0300*/  @P1 BRA `(.L_x_11) ;  /* 0xfffffffc00d41947 */ /* 0x002fea000383ffff */
.L_x_10:
[----:B------:R-:W-:Y:S05]  /*0310*/  @P0 EXIT ;  /* 0x000000000000094d */ /* 0x000fea0003800000 */
[----:B------:R-:W1:Y:S01]  /*0320*/  S2UR UR5, SR_CgaCtaId ;  /* 0x00000000000579c3 */ /* 0x000e620000008800 */
[----:B------:R-:W-:-:S07]  /*0330*/  UMOV UR4, 0x400 ;  /* 0x0000040000047882 */ /* 0x000fce0000000000 */
[----:B------:R-:W2:Y:S01]  /*0340*/  LDC.64 R2, c[0x0][0x388] ;  /* 0x0000e200ff027b82 */ /* 0x000ea20000000a00 */
[----:B-1----:R-:W-:Y:S01]  /*0350*/  ULEA UR4, UR5, UR4, 0x18 ;  /* 0x0000000405047291 */ /* 0x002fe2000f8ec0ff */
[----:B--2---:R-:W-:-:S08]  /*0360*/  IMAD.WIDE.U32 R2, R7, 0x4, R2 ;  /* 0x0000000407027825 */ /* 0x004fd000078e0002 */
[----:B0-----:R-:W0:Y:S04]  /*0370*/  LDS R5, [UR4] ;  /* 0x00000004ff057984 */ /* 0x001e280008000800 */
[----:B0-----:R-:W-:Y:S01]  /*0380*/  STG.E desc[UR6][R2.64], R5 ;  /* 0x0000000502007986 */ /* 0x001fe2000c101906 */
[----:B------:R-:W-:Y:S05]  /*0390*/  EXIT ;  /* 0x000000000000794d */ /* 0x000fea0003800000 */
.L_x_12:
        /* <DEDUP_REMOVED lines=14> */
.L_x_15:


//--------------------- .nv.shared._Z17normalizeElementsPKfPfmf --------------------------
	.section	.nv.shared._Z17normalizeElementsPKfPfmf,"aw",@nobits
	.sectionflags	@""
	.align	16
	.zero		1024


//--------------------- .nv.shared.reserved.0     --------------------------
	.section	.nv.shared.reserved.0,"aw",@nobits
	.weak		__nv_reservedSMEM_offset_0_alias
	.size		__nv_reservedSMEM_offset_0_alias, 0, 64
	.other		__nv_reservedSMEM_offset_0_alias,@"STO_CUDA_RESERVED_SHARED STV_DEFAULT"
__nv_reservedSMEM_offset_0_alias:
	.zero		0
	.zero		64


//--------------------- .nv.shared._Z19computeSumOfSquaresPKfPfm --------------------------
	.section	.nv.shared._Z19computeSumOfSquaresPKfPfm,"aw",@nobits
	.sectionflags	@""
	.align	16
	.zero		1024


//--------------------- .nv.constant0._Z17normalizeElementsPKfPfmf --------------------------
	.section	.nv.constant0._Z17normalizeElementsPKfPfmf,"a",@progbits
	.sectionflags	@""
	.align	4
.nv.constant0._Z17normalizeElementsPKfPfmf:
	.zero		924


//--------------------- .nv.constant0._Z19computeSumOfSquaresPKfPfm --------------------------
	.section	.nv.constant0._Z19computeSumOfSquaresPKfPfm,"a",@progbits
	.sectionflags	@""
	.align	4
.nv.constant0._Z19computeSumOfSquaresPKfPfm:
	.zero		920


//--------------------- SYMBOLS --------------------------

	.type		.nv.reservedSmem.offset0,@object
	.size		.nv.reservedSmem.offset0,0x4
	.type		.nv.reservedSmem.cap,@object
	.size		.nv.reservedSmem.cap,0x4
